//
// Generated by NVIDIA NVVM Compiler
//
// Compiler Build ID: CL-36424714
// Cuda compilation tools, release 13.0, V13.0.88
// Based on NVVM 20.0.0
//

.version 9.0
.target sm_100
.address_size 64

	// .globl	_Z7reduce0PiS_i
.global .align 1 .b8 _ZN34_INTERNAL_ed5931a2_4_k_cu_932465c34cuda3std3__45__cpo5beginE[1];
.global .align 1 .b8 _ZN34_INTERNAL_ed5931a2_4_k_cu_932465c34cuda3std3__45__cpo3endE[1];
.global .align 1 .b8 _ZN34_INTERNAL_ed5931a2_4_k_cu_932465c34cuda3std3__45__cpo6cbeginE[1];
.global .align 1 .b8 _ZN34_INTERNAL_ed5931a2_4_k_cu_932465c34cuda3std3__45__cpo4cendE[1];
.global .align 1 .b8 _ZN34_INTERNAL_ed5931a2_4_k_cu_932465c34cuda3std3__45__cpo6rbeginE[1];
.global .align 1 .b8 _ZN34_INTERNAL_ed5931a2_4_k_cu_932465c34cuda3std3__45__cpo4rendE[1];
.global .align 1 .b8 _ZN34_INTERNAL_ed5931a2_4_k_cu_932465c34cuda3std3__45__cpo7crbeginE[1];
.global .align 1 .b8 _ZN34_INTERNAL_ed5931a2_4_k_cu_932465c34cuda3std3__45__cpo5crendE[1];
.global .align 1 .b8 _ZN34_INTERNAL_ed5931a2_4_k_cu_932465c34cuda3std3__436_GLOBAL__N__ed5931a2_4_k_cu_932465c36ignoreE[1];
.global .align 1 .b8 _ZN34_INTERNAL_ed5931a2_4_k_cu_932465c34cuda3std3__419piecewise_constructE[1];
.global .align 1 .b8 _ZN34_INTERNAL_ed5931a2_4_k_cu_932465c34cuda3std3__48in_placeE[1];
.global .align 1 .b8 _ZN34_INTERNAL_ed5931a2_4_k_cu_932465c34cuda3std3__420unreachable_sentinelE[1];
.global .align 1 .b8 _ZN34_INTERNAL_ed5931a2_4_k_cu_932465c34cuda3std3__47nulloptE[1];
.global .align 1 .b8 _ZN34_INTERNAL_ed5931a2_4_k_cu_932465c34cuda3std3__48unexpectE[1];
.global .align 1 .b8 _ZN34_INTERNAL_ed5931a2_4_k_cu_932465c34cuda3std6ranges3__45__cpo4swapE[1];
.global .align 1 .b8 _ZN34_INTERNAL_ed5931a2_4_k_cu_932465c34cuda3std6ranges3__45__cpo9iter_moveE[1];
.global .align 1 .b8 _ZN34_INTERNAL_ed5931a2_4_k_cu_932465c34cuda3std6ranges3__45__cpo5beginE[1];
.global .align 1 .b8 _ZN34_INTERNAL_ed5931a2_4_k_cu_932465c34cuda3std6ranges3__45__cpo3endE[1];
.global .align 1 .b8 _ZN34_INTERNAL_ed5931a2_4_k_cu_932465c34cuda3std6ranges3__45__cpo6cbeginE[1];
.global .align 1 .b8 _ZN34_INTERNAL_ed5931a2_4_k_cu_932465c34cuda3std6ranges3__45__cpo4cendE[1];
.global .align 1 .b8 _ZN34_INTERNAL_ed5931a2_4_k_cu_932465c34cuda3std6ranges3__45__cpo7advanceE[1];
.global .align 1 .b8 _ZN34_INTERNAL_ed5931a2_4_k_cu_932465c34cuda3std6ranges3__45__cpo9iter_swapE[1];
.global .align 1 .b8 _ZN34_INTERNAL_ed5931a2_4_k_cu_932465c34cuda3std6ranges3__45__cpo4nextE[1];
.global .align 1 .b8 _ZN34_INTERNAL_ed5931a2_4_k_cu_932465c34cuda3std6ranges3__45__cpo4prevE[1];
.global .align 1 .b8 _ZN34_INTERNAL_ed5931a2_4_k_cu_932465c34cuda3std6ranges3__45__cpo4dataE[1];
.global .align 1 .b8 _ZN34_INTERNAL_ed5931a2_4_k_cu_932465c34cuda3std6ranges3__45__cpo5cdataE[1];
.global .align 1 .b8 _ZN34_INTERNAL_ed5931a2_4_k_cu_932465c34cuda3std6ranges3__45__cpo4sizeE[1];
.global .align 1 .b8 _ZN34_INTERNAL_ed5931a2_4_k_cu_932465c34cuda3std6ranges3__45__cpo5ssizeE[1];
.global .align 1 .b8 _ZN34_INTERNAL_ed5931a2_4_k_cu_932465c34cuda3std6ranges3__45__cpo8distanceE[1];
.global .align 1 .b8 _ZN34_INTERNAL_ed5931a2_4_k_cu_932465c36thrust24THRUST_300001_SM_1000_NS8cuda_cub3parE[1];
.global .align 1 .b8 _ZN34_INTERNAL_ed5931a2_4_k_cu_932465c36thrust24THRUST_300001_SM_1000_NS8cuda_cub10par_nosyncE[1];
.global .align 1 .b8 _ZN34_INTERNAL_ed5931a2_4_k_cu_932465c36thrust24THRUST_300001_SM_1000_NS6system6detail10sequential3seqE[1];
.global .align 1 .b8 _ZN34_INTERNAL_ed5931a2_4_k_cu_932465c36thrust24THRUST_300001_SM_1000_NS6system3cpp3parE[1];
.global .align 1 .b8 _ZN34_INTERNAL_ed5931a2_4_k_cu_932465c36thrust24THRUST_300001_SM_1000_NS12placeholders2_1E[1];
.global .align 1 .b8 _ZN34_INTERNAL_ed5931a2_4_k_cu_932465c36thrust24THRUST_300001_SM_1000_NS12placeholders2_2E[1];
.global .align 1 .b8 _ZN34_INTERNAL_ed5931a2_4_k_cu_932465c36thrust24THRUST_300001_SM_1000_NS12placeholders2_3E[1];
.global .align 1 .b8 _ZN34_INTERNAL_ed5931a2_4_k_cu_932465c36thrust24THRUST_300001_SM_1000_NS12placeholders2_4E[1];
.global .align 1 .b8 _ZN34_INTERNAL_ed5931a2_4_k_cu_932465c36thrust24THRUST_300001_SM_1000_NS12placeholders2_5E[1];
.global .align 1 .b8 _ZN34_INTERNAL_ed5931a2_4_k_cu_932465c36thrust24THRUST_300001_SM_1000_NS12placeholders2_6E[1];
.global .align 1 .b8 _ZN34_INTERNAL_ed5931a2_4_k_cu_932465c36thrust24THRUST_300001_SM_1000_NS12placeholders2_7E[1];
.global .align 1 .b8 _ZN34_INTERNAL_ed5931a2_4_k_cu_932465c36thrust24THRUST_300001_SM_1000_NS12placeholders2_8E[1];
.global .align 1 .b8 _ZN34_INTERNAL_ed5931a2_4_k_cu_932465c36thrust24THRUST_300001_SM_1000_NS12placeholders2_9E[1];
.global .align 1 .b8 _ZN34_INTERNAL_ed5931a2_4_k_cu_932465c36thrust24THRUST_300001_SM_1000_NS12placeholders3_10E[1];
.global .align 1 .b8 _ZN34_INTERNAL_ed5931a2_4_k_cu_932465c36thrust24THRUST_300001_SM_1000_NS3seqE[1];
.global .align 1 .b8 _ZN34_INTERNAL_ed5931a2_4_k_cu_932465c36thrust24THRUST_300001_SM_1000_NS6deviceE[1];
.extern .shared .align 16 .b8 sdata[];

.visible .entry _Z7reduce0PiS_i(
	.param .u64 .ptr .align 1 _Z7reduce0PiS_i_param_0,
	.param .u64 .ptr .align 1 _Z7reduce0PiS_i_param_1,
	.param .u32 _Z7reduce0PiS_i_param_2
)
{
	.reg .pred 	%p<6>;
	.reg .b32 	%r<23>;
	.reg .b64 	%rd<9>;

	ld.param.u64 	%rd1, [_Z7reduce0PiS_i_param_0];
	ld.param.u64 	%rd2, [_Z7reduce0PiS_i_param_1];
	ld.param.u32 	%r8, [_Z7reduce0PiS_i_param_2];
	mov.u32 	%r1, %tid.x;
	mov.u32 	%r2, %ctaid.x;
	mov.u32 	%r3, %ntid.x;
	mad.lo.s32 	%r4, %r2, %r3, %r1;
	shl.b32 	%r9, %r1, 2;
	mov.u32 	%r10, sdata;
	add.s32 	%r5, %r10, %r9;
	mov.b32 	%r11, 0;
	st.shared.u32 	[%r5], %r11;
	setp.ge.u32 	%p1, %r4, %r8;
	@%p1 bra 	$L__BB0_2;
	cvta.to.global.u64 	%rd3, %rd1;
	mul.wide.u32 	%rd4, %r4, 4;
	add.s64 	%rd5, %rd3, %rd4;
	ld.global.u32 	%r12, [%rd5];
	st.shared.u32 	[%r5], %r12;
$L__BB0_2:
	bar.sync 	0;
	setp.lt.u32 	%p2, %r3, 2;
	@%p2 bra 	$L__BB0_7;
	mov.b32 	%r22, 1;
$L__BB0_4:
	shl.b32 	%r7, %r22, 1;
	add.s32 	%r14, %r7, -1;
	and.b32  	%r15, %r14, %r1;
	setp.ne.s32 	%p3, %r15, 0;
	@%p3 bra 	$L__BB0_6;
	shl.b32 	%r16, %r22, 2;
	add.s32 	%r17, %r5, %r16;
	ld.shared.u32 	%r18, [%r17];
	ld.shared.u32 	%r19, [%r5];
	add.s32 	%r20, %r19, %r18;
	st.shared.u32 	[%r5], %r20;
$L__BB0_6:
	bar.sync 	0;
	setp.lt.u32 	%p4, %r7, %r3;
	mov.u32 	%r22, %r7;
	@%p4 bra 	$L__BB0_4;
$L__BB0_7:
	setp.ne.s32 	%p5, %r1, 0;
	@%p5 bra 	$L__BB0_9;
	ld.shared.u32 	%r21, [sdata];
	cvta.to.global.u64 	%rd6, %rd2;
	mul.wide.u32 	%rd7, %r2, 4;
	add.s64 	%rd8, %rd6, %rd7;
	st.global.u32 	[%rd8], %r21;
$L__BB0_9:
	ret;

}
	// .globl	_ZN3cub18CUB_300001_SM_10006detail11EmptyKernelIvEEvv
.visible .entry _ZN3cub18CUB_300001_SM_10006detail11EmptyKernelIvEEvv()
{


	ret;

}
	// .globl	_ZN3cub18CUB_300001_SM_10006detail8for_each13static_kernelINS2_12policy_hub_t12policy_500_tEmN6thrust24THRUST_300001_SM_1000_NS8cuda_cub20__uninitialized_fill7functorINS7_10device_ptrIiEEiEEEEvT0_T1_
.visible .entry _ZN3cub18CUB_300001_SM_10006detail8for_each13static_kernelINS2_12policy_hub_t12policy_500_tEmN6thrust24THRUST_300001_SM_1000_NS8cuda_cub20__uninitialized_fill7functorINS7_10device_ptrIiEEiEEEEvT0_T1_(
	.param .u64 _ZN3cub18CUB_300001_SM_10006detail8for_each13static_kernelINS2_12policy_hub_t12policy_500_tEmN6thrust24THRUST_300001_SM_1000_NS8cuda_cub20__uninitialized_fill7functorINS7_10device_ptrIiEEiEEEEvT0_T1__param_0,
	.param .align 8 .b8 _ZN3cub18CUB_300001_SM_10006detail8for_each13static_kernelINS2_12policy_hub_t12policy_500_tEmN6thrust24THRUST_300001_SM_1000_NS8cuda_cub20__uninitialized_fill7functorINS7_10device_ptrIiEEiEEEEvT0_T1__param_1[16]
)
.maxntid 256
{
	.reg .pred 	%p<4>;
	.reg .b16 	%rs<5>;
	.reg .b32 	%r<12>;
	.reg .b64 	%rd<16>;

	ld.param.u32 	%r3, [_ZN3cub18CUB_300001_SM_10006detail8for_each13static_kernelINS2_12policy_hub_t12policy_500_tEmN6thrust24THRUST_300001_SM_1000_NS8cuda_cub20__uninitialized_fill7functorINS7_10device_ptrIiEEiEEEEvT0_T1__param_1+8];
	ld.param.u64 	%rd4, [_ZN3cub18CUB_300001_SM_10006detail8for_each13static_kernelINS2_12policy_hub_t12policy_500_tEmN6thrust24THRUST_300001_SM_1000_NS8cuda_cub20__uninitialized_fill7functorINS7_10device_ptrIiEEiEEEEvT0_T1__param_1];
	ld.param.u64 	%rd5, [_ZN3cub18CUB_300001_SM_10006detail8for_each13static_kernelINS2_12policy_hub_t12policy_500_tEmN6thrust24THRUST_300001_SM_1000_NS8cuda_cub20__uninitialized_fill7functorINS7_10device_ptrIiEEiEEEEvT0_T1__param_0];
	mov.u32 	%r9, %ctaid.x;
	mul.wide.u32 	%rd1, %r9, 512;
	sub.s64 	%rd2, %rd5, %rd1;
	setp.lt.u64 	%p1, %rd2, 512;
	@%p1 bra 	$L__BB2_2;
	mov.u32 	%r11, %tid.x;
	cvta.to.global.u64 	%rd11, %rd4;
	cvt.u64.u32 	%rd12, %r11;
	add.s64 	%rd13, %rd1, %rd12;
	shl.b64 	%rd14, %rd13, 2;
	add.s64 	%rd15, %rd11, %rd14;
	st.global.u32 	[%rd15], %r3;
	st.global.u32 	[%rd15+1024], %r3;
	bra.uni 	$L__BB2_6;
$L__BB2_2:
	cvta.to.global.u64 	%rd6, %rd4;
	mov.u32 	%r2, %tid.x;
	cvt.u64.u32 	%rd7, %r2;
	setp.le.u64 	%p2, %rd2, %rd7;
	add.s64 	%rd8, %rd1, %rd7;
	shl.b64 	%rd9, %rd8, 2;
	add.s64 	%rd3, %rd6, %rd9;
	@%p2 bra 	$L__BB2_4;
	st.global.u32 	[%rd3], %r3;
$L__BB2_4:
	add.s32 	%r10, %r2, 256;
	cvt.u64.u32 	%rd10, %r10;
	setp.le.u64 	%p3, %rd2, %rd10;
	@%p3 bra 	$L__BB2_6;
	st.global.u32 	[%rd3+1024], %r3;
$L__BB2_6:
	ret;

}


// ===== COMPILED SASS (sm_100) =====

	.target	sm_100

	.elftype	@"ET_EXEC"


//--------------------- .note.nv.tkinfo           --------------------------
	.section	.note.nv.tkinfo,"",@"SHT_NOTE"
	.sectionflags	@"SHF_NOTE_NV_TKINFO"
	.tkinfo
        /*0018*/ 	.word	0x00000002
        /*0030*/ 	.string	""
        /*0030*/ 	.string	"ptxas"
        /*0030*/ 	.string	"Cuda compilation tools, release 13.0, V13.0.88"
        /*0030*/ 	.string	"Build cuda_13.0.r13.0/compiler.36424714_0"
        /*0030*/ 	.string	"-arch sm_100 -m 64 "



//--------------------- .note.nv.cuinfo           --------------------------
	.section	.note.nv.cuinfo,"",@"SHT_NOTE"
	.sectionflags	@"SHF_NOTE_NV_CUINFO"
        /*0018*/ 	.short	0x0002
        /*001a*/ 	.short	0x0064
        /*001c*/ 	.short	0x0082
	.zero		2


//--------------------- .nv.info                  --------------------------
	.section	.nv.info,"",@"SHT_CUDA_INFO"
	.align	4


	//----- nvinfo : EIATTR_REGCOUNT
	.align		4
        /*0000*/ 	.byte	0x04, 0x2f
        /*0002*/ 	.short	(.L_46 - .L_45)
	.align		4
.L_45:
        /*0004*/ 	.word	index@(_Z7reduce0PiS_i)
        /*0008*/ 	.word	0x0000000c


	//----- nvinfo : EIATTR_FRAME_SIZE
	.align		4
.L_46:
        /*000c*/ 	.byte	0x04, 0x11
        /*000e*/ 	.short	(.L_48 - .L_47)
	.align		4
.L_47:
        /*0010*/ 	.word	index@(_Z7reduce0PiS_i)
        /*0014*/ 	.word	0x00000000


	//----- nvinfo : EIATTR_REGCOUNT
	.align		4
.L_48:
        /*0018*/ 	.byte	0x04, 0x2f
        /*001a*/ 	.short	(.L_50 - .L_49)
	.align		4
.L_49:
        /*001c*/ 	.word	index@(_ZN3cub18CUB_300001_SM_10006detail11EmptyKernelIvEEvv)
        /*0020*/ 	.word	0x00000004


	//----- nvinfo : EIATTR_FRAME_SIZE
	.align		4
.L_50:
        /*0024*/ 	.byte	0x04, 0x11
        /*0026*/ 	.short	(.L_52 - .L_51)
	.align		4
.L_51:
        /*0028*/ 	.word	index@(_ZN3cub18CUB_300001_SM_10006detail11EmptyKernelIvEEvv)
        /*002c*/ 	.word	0x00000000


	//----- nvinfo : EIATTR_REGCOUNT
	.align		4
.L_52:
        /*0030*/ 	.byte	0x04, 0x2f
        /*0032*/ 	.short	(.L_54 - .L_53)
	.align		4
.L_53:
        /*0034*/ 	.word	index@(_ZN3cub18CUB_300001_SM_10006detail8for_each13static_kernelINS2_12policy_hub_t12policy_500_tEmN6thrust24THRUST_300001_SM_1000_NS8cuda_cub20__uninitialized_fill7functorINS7_10device_ptrIiEEiEEEEvT0_T1_)
        /*0038*/ 	.word	0x00000008


	//----- nvinfo : EIATTR_FRAME_SIZE
	.align		4
.L_54:
        /*003c*/ 	.byte	0x04, 0x11
        /*003e*/ 	.short	(.L_56 - .L_55)
	.align		4
.L_55:
        /*0040*/ 	.word	index@(_ZN3cub18CUB_300001_SM_10006detail8for_each13static_kernelINS2_12policy_hub_t12policy_500_tEmN6thrust24THRUST_300001_SM_1000_NS8cuda_cub20__uninitialized_fill7functorINS7_10device_ptrIiEEiEEEEvT0_T1_)
        /*0044*/ 	.word	0x00000000


	//----- nvinfo : EIATTR_MIN_STACK_SIZE
	.align		4
.L_56:
        /*0048*/ 	.byte	0x04, 0x12
        /*004a*/ 	.short	(.L_58 - .L_57)
	.align		4
.L_57:
        /*004c*/ 	.word	index@(_ZN3cub18CUB_300001_SM_10006detail8for_each13static_kernelINS2_12policy_hub_t12policy_500_tEmN6thrust24THRUST_300001_SM_1000_NS8cuda_cub20__uninitialized_fill7functorINS7_10device_ptrIiEEiEEEEvT0_T1_)
        /*0050*/ 	.word	0x00000000


	//----- nvinfo : EIATTR_MIN_STACK_SIZE
	.align		4
.L_58:
        /*0054*/ 	.byte	0x04, 0x12
        /*0056*/ 	.short	(.L_60 - .L_59)
	.align		4
.L_59:
        /*0058*/ 	.word	index@(_ZN3cub18CUB_300001_SM_10006detail11EmptyKernelIvEEvv)
        /*005c*/ 	.word	0x00000000


	//----- nvinfo : EIATTR_MIN_STACK_SIZE
	.align		4
.L_60:
        /*0060*/ 	.byte	0x04, 0x12
        /*0062*/ 	.short	(.L_62 - .L_61)
	.align		4
.L_61:
        /*0064*/ 	.word	index@(_Z7reduce0PiS_i)
        /*0068*/ 	.word	0x00000000
.L_62:


//--------------------- .nv.compat                --------------------------
	.section	.nv.compat,"",@"SHT_CUDA_COMPAT_INFO"
	.align	4
        /*0000*/ 	.byte	0x02, 0x09, 0x00, 0x00, 0x02, 0x02, 0x01, 0x00, 0x02, 0x05, 0x05, 0x00, 0x03, 0x07, 0x01, 0x01
        /*0010*/ 	.byte	0x02, 0x03, 0x00, 0x00, 0x02, 0x06, 0x01, 0x00, 0x04, 0x0b, 0x08, 0x00, 0x09, 0x00, 0x00, 0x00
        /*0020*/ 	.byte	0x00, 0x00, 0x00, 0x00


//--------------------- .nv.info._ZN3cub18CUB_300001_SM_10006detail8for_each13static_kernelINS2_12policy_hub_t12policy_500_tEmN6thrust24THRUST_300001_SM_1000_NS8cuda_cub20__uninitialized_fill7functorINS7_10device_ptrIiEEiEEEEvT0_T1_ --------------------------
	.section	.nv.info._ZN3cub18CUB_300001_SM_10006detail8for_each13static_kernelINS2_12policy_hub_t12policy_500_tEmN6thrust24THRUST_300001_SM_1000_NS8cuda_cub20__uninitialized_fill7functorINS7_10device_ptrIiEEiEEEEvT0_T1_,"",@"SHT_CUDA_INFO"
	.sectionflags	@""
	.align	4


	//----- nvinfo : EIATTR_CUDA_API_VERSION
	.align		4
        /*0000*/ 	.byte	0x04, 0x37
        /*0002*/ 	.short	(.L_64 - .L_63)
.L_63:
        /*0004*/ 	.word	0x00000082


	//----- nvinfo : EIATTR_KPARAM_INFO
	.align		4
.L_64:
        /*0008*/ 	.byte	0x04, 0x17
        /*000a*/ 	.short	(.L_66 - .L_65)
.L_65:
        /*000c*/ 	.word	0x00000000
        /*0010*/ 	.short	0x0001
        /*0012*/ 	.short	0x0008
        /*0014*/ 	.byte	0x00, 0xf0, 0x41, 0x00


	//----- nvinfo : EIATTR_KPARAM_INFO
	.align		4
.L_66:
        /*0018*/ 	.byte	0x04, 0x17
        /*001a*/ 	.short	(.L_68 - .L_67)
.L_67:
        /*001c*/ 	.word	0x00000000
        /*0020*/ 	.short	0x0000
        /*0022*/ 	.short	0x0000
        /*0024*/ 	.byte	0x00, 0xf0, 0x21, 0x00


	//----- nvinfo : EIATTR_SPARSE_MMA_MASK
	.align		4
.L_68:
        /*0028*/ 	.byte	0x03, 0x50
        /*002a*/ 	.short	0x0000


	//----- nvinfo : EIATTR_MAXREG_COUNT
	.align		4
        /*002c*/ 	.byte	0x03, 0x1b
        /*002e*/ 	.short	0x00ff


	//----- nvinfo : EIATTR_MERCURY_ISA_VERSION
	.align		4
        /*0030*/ 	.byte	0x03, 0x5f
        /*0032*/ 	.short	0x0101


	//----- nvinfo : EIATTR_VRC_CTA_INIT_COUNT
	.align		4
        /*0034*/ 	.byte	0x02, 0x4a
	.zero		1
	.zero		1


	//----- nvinfo : EIATTR_EXIT_INSTR_OFFSETS
	.align		4
        /*0038*/ 	.byte	0x04, 0x1c
        /*003a*/ 	.short	(.L_70 - .L_69)


	//   ....[0]....
.L_69:
        /*003c*/ 	.word	0x00000130


	//   ....[1]....
        /*0040*/ 	.word	0x00000230


	//   ....[2]....
        /*0044*/ 	.word	0x00000260


	//----- nvinfo : EIATTR_MAX_THREADS
	.align		4
.L_70:
        /*0048*/ 	.byte	0x04, 0x05
        /*004a*/ 	.short	(.L_72 - .L_71)
.L_71:
        /*004c*/ 	.word	0x00000100
        /*0050*/ 	.word	0x00000001
        /*0054*/ 	.word	0x00000001


	//----- nvinfo : EIATTR_CBANK_PARAM_SIZE
	.align		4
.L_72:
        /*0058*/ 	.byte	0x03, 0x19
        /*005a*/ 	.short	0x0018


	//----- nvinfo : EIATTR_PARAM_CBANK
	.align		4
        /*005c*/ 	.byte	0x04, 0x0a
        /*005e*/ 	.short	(.L_74 - .L_73)
	.align		4
.L_73:
        /*0060*/ 	.word	index@(.nv.constant0._ZN3cub18CUB_300001_SM_10006detail8for_each13static_kernelINS2_12policy_hub_t12policy_500_tEmN6thrust24THRUST_300001_SM_1000_NS8cuda_cub20__uninitialized_fill7functorINS7_10device_ptrIiEEiEEEEvT0_T1_)
        /*0064*/ 	.short	0x0380
        /*0066*/ 	.short	0x0018


	//----- nvinfo : EIATTR_SW_WAR
	.align		4
.L_74:
        /*0068*/ 	.byte	0x04, 0x36
        /*006a*/ 	.short	(.L_76 - .L_75)
.L_75:
        /*006c*/ 	.word	0x00000008
.L_76:


//--------------------- .nv.info._ZN3cub18CUB_300001_SM_10006detail11EmptyKernelIvEEvv --------------------------
	.section	.nv.info._ZN3cub18CUB_300001_SM_10006detail11EmptyKernelIvEEvv,"",@"SHT_CUDA_INFO"
	.sectionflags	@""
	.align	4


	//----- nvinfo : EIATTR_CUDA_API_VERSION
	.align		4
        /*0000*/ 	.byte	0x04, 0x37
        /*0002*/ 	.short	(.L_78 - .L_77)
.L_77:
        /*0004*/ 	.word	0x00000082


	//----- nvinfo : EIATTR_SPARSE_MMA_MASK
	.align		4
.L_78:
        /*0008*/ 	.byte	0x03, 0x50
        /*000a*/ 	.short	0x0000


	//----- nvinfo : EIATTR_MAXREG_COUNT
	.align		4
        /*000c*/ 	.byte	0x03, 0x1b
        /*000e*/ 	.short	0x00ff


	//----- nvinfo : EIATTR_MERCURY_ISA_VERSION
	.align		4
        /*0010*/ 	.byte	0x03, 0x5f
        /*0012*/ 	.short	0x0101


	//----- nvinfo : EIATTR_VRC_CTA_INIT_COUNT
	.align		4
        /*0014*/ 	.byte	0x02, 0x4a
	.zero		1
	.zero		1


	//----- nvinfo : EIATTR_EXIT_INSTR_OFFSETS
	.align		4
        /*0018*/ 	.byte	0x04, 0x1c
        /*001a*/ 	.short	(.L_80 - .L_79)


	//   ....[0]....
.L_79:
        /*001c*/ 	.word	0x00000010


	//----- nvinfo : EIATTR_SW_WAR
	.align		4
.L_80:
        /*0020*/ 	.byte	0x04, 0x36
        /*0022*/ 	.short	(.L_82 - .L_81)
.L_81:
        /*0024*/ 	.word	0x00000008
.L_82:


//--------------------- .nv.info._Z7reduce0PiS_i  --------------------------
	.section	.nv.info._Z7reduce0PiS_i,"",@"SHT_CUDA_INFO"
	.sectionflags	@""
	.align	4


	//----- nvinfo : EIATTR_CUDA_API_VERSION
	.align		4
        /*0000*/ 	.byte	0x04, 0x37
        /*0002*/ 	.short	(.L_84 - .L_83)
.L_83:
        /*0004*/ 	.word	0x00000082


	//----- nvinfo : EIATTR_KPARAM_INFO
	.align		4
.L_84:
        /*0008*/ 	.byte	0x04, 0x17
        /*000a*/ 	.short	(.L_86 - .L_85)
.L_85:
        /*000c*/ 	.word	0x00000000
        /*0010*/ 	.short	0x0002
        /*0012*/ 	.short	0x0010
        /*0014*/ 	.byte	0x00, 0xf0, 0x11, 0x00


	//----- nvinfo : EIATTR_KPARAM_INFO
	.align		4
.L_86:
        /*0018*/ 	.byte	0x04, 0x17
        /*001a*/ 	.short	(.L_88 - .L_87)
.L_87:
        /*001c*/ 	.word	0x00000000
        /*0020*/ 	.short	0x0001
        /*0022*/ 	.short	0x0008
        /*0024*/ 	.byte	0x00, 0xf5, 0x21, 0x00


	//----- nvinfo : EIATTR_KPARAM_INFO
	.align		4
.L_88:
        /*0028*/ 	.byte	0x04, 0x17
        /*002a*/ 	.short	(.L_90 - .L_89)
.L_89:
        /*002c*/ 	.word	0x00000000
        /*0030*/ 	.short	0x0000
        /*0032*/ 	.short	0x0000
        /*0034*/ 	.byte	0x00, 0xf5, 0x21, 0x00


	//----- nvinfo : EIATTR_SPARSE_MMA_MASK
	.align		4
.L_90:
        /*0038*/ 	.byte	0x03, 0x50
        /*003a*/ 	.short	0x0000


	//----- nvinfo : EIATTR_MAXREG_COUNT
	.align		4
        /*003c*/ 	.byte	0x03, 0x1b
        /*003e*/ 	.short	0x00ff


	//----- nvinfo : EIATTR_NUM_BARRIERS
	.align		4
        /*0040*/ 	.byte	0x02, 0x4c
        /*0042*/ 	.byte	0x01
	.zero		1


	//----- nvinfo : EIATTR_MERCURY_ISA_VERSION
	.align		4
        /*0044*/ 	.byte	0x03, 0x5f
        /*0046*/ 	.short	0x0101


	//----- nvinfo : EIATTR_VRC_CTA_INIT_COUNT
	.align		4
        /*0048*/ 	.byte	0x02, 0x4a
	.zero		1
	.zero		1


	//----- nvinfo : EIATTR_EXIT_INSTR_OFFSETS
	.align		4
        /*004c*/ 	.byte	0x04, 0x1c
        /*004e*/ 	.short	(.L_92 - .L_91)


	//   ....[0]....
.L_91:
        /*0050*/ 	.word	0x00000220


	//   ....[1]....
        /*0054*/ 	.word	0x000002a0


	//----- nvinfo : EIATTR_CBANK_PARAM_SIZE
	.align		4
.L_92:
        /*0058*/ 	.byte	0x03, 0x19
        /*005a*/ 	.short	0x0014


	//----- nvinfo : EIATTR_PARAM_CBANK
	.align		4
        /*005c*/ 	.byte	0x04, 0x0a
        /*005e*/ 	.short	(.L_94 - .L_93)
	.align		4
.L_93:
        /*0060*/ 	.word	index@(.nv.constant0._Z7reduce0PiS_i)
        /*0064*/ 	.short	0x0380
        /*0066*/ 	.short	0x0014


	//----- nvinfo : EIATTR_SW_WAR
	.align		4
.L_94:
        /*0068*/ 	.byte	0x04, 0x36
        /*006a*/ 	.short	(.L_96 - .L_95)
.L_95:
        /*006c*/ 	.word	0x00000008
.L_96:


//--------------------- .nv.callgraph             --------------------------
	.section	.nv.callgraph,"",@"SHT_CUDA_CALLGRAPH"
	.align	4
	.sectionentsize	8
	.align		4
        /*0000*/ 	.word	0x00000000
	.align		4
        /*0004*/ 	.word	0xffffffff
	.align		4
        /*0008*/ 	.word	0x00000000
	.align		4
        /*000c*/ 	.word	0xfffffffe
	.align		4
        /*0010*/ 	.word	0x00000000
	.align		4
        /*0014*/ 	.word	0xfffffffd
	.align		4
        /*0018*/ 	.word	0x00000000
	.align		4
        /*001c*/ 	.word	0xfffffffc


//--------------------- .nv.constant4             --------------------------
	.section	.nv.constant4,"a",@progbits
	.align	8
	.align		8
.nv.constant4:
        /*0000*/ 	.dword	_ZN34_INTERNAL_ed5931a2_4_k_cu_932465c34cuda3std3__45__cpo5beginE
	.align		8
        /*0008*/ 	.dword	_ZN34_INTERNAL_ed5931a2_4_k_cu_932465c34cuda3std3__45__cpo3endE
	.align		8
        /*0010*/ 	.dword	_ZN34_INTERNAL_ed5931a2_4_k_cu_932465c34cuda3std3__45__cpo6cbeginE
	.align		8
        /*0018*/ 	.dword	_ZN34_INTERNAL_ed5931a2_4_k_cu_932465c34cuda3std3__45__cpo4cendE
	.align		8
        /*0020*/ 	.dword	_ZN34_INTERNAL_ed5931a2_4_k_cu_932465c34cuda3std3__45__cpo6rbeginE
	.align		8
        /*0028*/ 	.dword	_ZN34_INTERNAL_ed5931a2_4_k_cu_932465c34cuda3std3__45__cpo4rendE
	.align		8
        /*0030*/ 	.dword	_ZN34_INTERNAL_ed5931a2_4_k_cu_932465c34cuda3std3__45__cpo7crbeginE
	.align		8
        /*0038*/ 	.dword	_ZN34_INTERNAL_ed5931a2_4_k_cu_932465c34cuda3std3__45__cpo5crendE
	.align		8
        /*0040*/ 	.dword	_ZN34_INTERNAL_ed5931a2_4_k_cu_932465c34cuda3std3__436_GLOBAL__N__ed5931a2_4_k_cu_932465c36ignoreE
	.align		8
        /*0048*/ 	.dword	_ZN34_INTERNAL_ed5931a2_4_k_cu_932465c34cuda3std3__419piecewise_constructE
	.align		8
        /*0050*/ 	.dword	_ZN34_INTERNAL_ed5931a2_4_k_cu_932465c34cuda3std3__48in_placeE
	.align		8
        /*0058*/ 	.dword	_ZN34_INTERNAL_ed5931a2_4_k_cu_932465c34cuda3std3__420unreachable_sentinelE
	.align		8
        /*0060*/ 	.dword	_ZN34_INTERNAL_ed5931a2_4_k_cu_932465c34cuda3std3__47nulloptE
	.align		8
        /*0068*/ 	.dword	_ZN34_INTERNAL_ed5931a2_4_k_cu_932465c34cuda3std3__48unexpectE
	.align		8
        /*0070*/ 	.dword	_ZN34_INTERNAL_ed5931a2_4_k_cu_932465c34cuda3std6ranges3__45__cpo4swapE
	.align		8
        /*0078*/ 	.dword	_ZN34_INTERNAL_ed5931a2_4_k_cu_932465c34cuda3std6ranges3__45__cpo9iter_moveE
	.align		8
        /*0080*/ 	.dword	_ZN34_INTERNAL_ed5931a2_4_k_cu_932465c34cuda3std6ranges3__45__cpo5beginE
	.align		8
        /*0088*/ 	.dword	_ZN34_INTERNAL_ed5931a2_4_k_cu_932465c34cuda3std6ranges3__45__cpo3endE
	.align		8
        /*0090*/ 	.dword	_ZN34_INTERNAL_ed5931a2_4_k_cu_932465c34cuda3std6ranges3__45__cpo6cbeginE
	.align		8
        /*0098*/ 	.dword	_ZN34_INTERNAL_ed5931a2_4_k_cu_932465c34cuda3std6ranges3__45__cpo4cendE
	.align		8
        /*00a0*/ 	.dword	_ZN34_INTERNAL_ed5931a2_4_k_cu_932465c34cuda3std6ranges3__45__cpo7advanceE
	.align		8
        /*00a8*/ 	.dword	_ZN34_INTERNAL_ed5931a2_4_k_cu_932465c34cuda3std6ranges3__45__cpo9iter_swapE
	.align		8
        /*00b0*/ 	.dword	_ZN34_INTERNAL_ed5931a2_4_k_cu_932465c34cuda3std6ranges3__45__cpo4nextE
	.align		8
        /*00b8*/ 	.dword	_ZN34_INTERNAL_ed5931a2_4_k_cu_932465c34cuda3std6ranges3__45__cpo4prevE
	.align		8
        /*00c0*/ 	.dword	_ZN34_INTERNAL_ed5931a2_4_k_cu_932465c34cuda3std6ranges3__45__cpo4dataE
	.align		8
        /*00c8*/ 	.dword	_ZN34_INTERNAL_ed5931a2_4_k_cu_932465c34cuda3std6ranges3__45__cpo5cdataE
	.align		8
        /*00d0*/ 	.dword	_ZN34_INTERNAL_ed5931a2_4_k_cu_932465c34cuda3std6ranges3__45__cpo4sizeE
	.align		8
        /*00d8*/ 	.dword	_ZN34_INTERNAL_ed5931a2_4_k_cu_932465c34cuda3std6ranges3__45__cpo5ssizeE
	.align		8
        /*00e0*/ 	.dword	_ZN34_INTERNAL_ed5931a2_4_k_cu_932465c34cuda3std6ranges3__45__cpo8distanceE
	.align		8
        /*00e8*/ 	.dword	_ZN34_INTERNAL_ed5931a2_4_k_cu_932465c36thrust24THRUST_300001_SM_1000_NS8cuda_cub3parE
	.align		8
        /*00f0*/ 	.dword	_ZN34_INTERNAL_ed5931a2_4_k_cu_932465c36thrust24THRUST_300001_SM_1000_NS8cuda_cub10par_nosyncE
	.align		8
        /*00f8*/ 	.dword	_ZN34_INTERNAL_ed5931a2_4_k_cu_932465c36thrust24THRUST_300001_SM_1000_NS6system6detail10sequential3seqE
	.align		8
        /*0100*/ 	.dword	_ZN34_INTERNAL_ed5931a2_4_k_cu_932465c36thrust24THRUST_300001_SM_1000_NS6system3cpp3parE
	.align		8
        /*0108*/ 	.dword	_ZN34_INTERNAL_ed5931a2_4_k_cu_932465c36thrust24THRUST_300001_SM_1000_NS12placeholders2_1E
	.align		8
        /*0110*/ 	.dword	_ZN34_INTERNAL_ed5931a2_4_k_cu_932465c36thrust24THRUST_300001_SM_1000_NS12placeholders2_2E
	.align		8
        /*0118*/ 	.dword	_ZN34_INTERNAL_ed5931a2_4_k_cu_932465c36thrust24THRUST_300001_SM_1000_NS12placeholders2_3E
	.align		8
        /*0120*/ 	.dword	_ZN34_INTERNAL_ed5931a2_4_k_cu_932465c36thrust24THRUST_300001_SM_1000_NS12placeholders2_4E
	.align		8
        /*0128*/ 	.dword	_ZN34_INTERNAL_ed5931a2_4_k_cu_932465c36thrust24THRUST_300001_SM_1000_NS12placeholders2_5E
	.align		8
        /*0130*/ 	.dword	_ZN34_INTERNAL_ed5931a2_4_k_cu_932465c36thrust24THRUST_300001_SM_1000_NS12placeholders2_6E
	.align		8
        /*0138*/ 	.dword	_ZN34_INTERNAL_ed5931a2_4_k_cu_932465c36thrust24THRUST_300001_SM_1000_NS12placeholders2_7E
	.align		8
        /*0140*/ 	.dword	_ZN34_INTERNAL_ed5931a2_4_k_cu_932465c36thrust24THRUST_300001_SM_1000_NS12placeholders2_8E
	.align		8
        /*0148*/ 	.dword	_ZN34_INTERNAL_ed5931a2_4_k_cu_932465c36thrust24THRUST_300001_SM_1000_NS12placeholders2_9E
	.align		8
        /*0150*/ 	.dword	_ZN34_INTERNAL_ed5931a2_4_k_cu_932465c36thrust24THRUST_300001_SM_1000_NS12placeholders3_10E
	.align		8
        /*0158*/ 	.dword	_ZN34_INTERNAL_ed5931a2_4_k_cu_932465c36thrust24THRUST_300001_SM_1000_NS3seqE
	.align		8
        /*0160*/ 	.dword	_ZN34_INTERNAL_ed5931a2_4_k_cu_932465c36thrust24THRUST_300001_SM_1000_NS6deviceE


//--------------------- .text._ZN3cub18CUB_300001_SM_10006detail8for_each13static_kernelINS2_12policy_hub_t12policy_500_tEmN6thrust24THRUST_300001_SM_1000_NS8cuda_cub20__uninitialized_fill7functorINS7_10device_ptrIiEEiEEEEvT0_T1_ --------------------------
	.section	.text._ZN3cub18CUB_300001_SM_10006detail8for_each13static_kernelINS2_12policy_hub_t12policy_500_tEmN6thrust24THRUST_300001_SM_1000_NS8cuda_cub20__uninitialized_fill7functorINS7_10device_ptrIiEEiEEEEvT0_T1_,"ax",@progbits
	.align	128
        .global         _ZN3cub18CUB_300001_SM_10006detail8for_each13static_kernelINS2_12policy_hub_t12policy_500_tEmN6thrust24THRUST_300001_SM_1000_NS8cuda_cub20__uninitialized_fill7functorINS7_10device_ptrIiEEiEEEEvT0_T1_
        .type           _ZN3cub18CUB_300001_SM_10006detail8for_each13static_kernelINS2_12policy_hub_t12policy_500_tEmN6thrust24THRUST_300001_SM_1000_NS8cuda_cub20__uninitialized_fill7functorINS7_10device_ptrIiEEiEEEEvT0_T1_,@function
        .size           _ZN3cub18CUB_300001_SM_10006detail8for_each13static_kernelINS2_12policy_hub_t12policy_500_tEmN6thrust24THRUST_300001_SM_1000_NS8cuda_cub20__uninitialized_fill7functorINS7_10device_ptrIiEEiEEEEvT0_T1_,(.L_x_6 - _ZN3cub18CUB_300001_SM_10006detail8for_each13static_kernelINS2_12policy_hub_t12policy_500_tEmN6thrust24THRUST_300001_SM_1000_NS8cuda_cub20__uninitialized_fill7functorINS7_10device_ptrIiEEiEEEEvT0_T1_)
        .other          _ZN3cub18CUB_300001_SM_10006detail8for_each13static_kernelINS2_12policy_hub_t12policy_500_tEmN6thrust24THRUST_300001_SM_1000_NS8cuda_cub20__uninitialized_fill7functorINS7_10device_ptrIiEEiEEEEvT0_T1_,@"STO_CUDA_ENTRY STV_DEFAULT"
_ZN3cub18CUB_300001_SM_10006detail8for_each13static_kernelINS2_12policy_hub_t12policy_500_tEmN6thrust24THRUST_300001_SM_1000_NS8cuda_cub20__uninitialized_fill7functorINS7_10device_ptrIiEEiEEEEvT0_T1_:
.text._ZN3cub18CUB_300001_SM_10006detail8for_each13static_kernelINS2_12policy_hub_t12policy_500_tEmN6thrust24THRUST_300001_SM_1000_NS8cuda_cub20__uninitialized_fill7functorINS7_10device_ptrIiEEiEEEEvT0_T1_:
[----:B------:R-:W-:Y:S08]  /*0000*/  LDC R1, c[0x0][0x37c] ;  /* 0x0000df00ff017b82 */ /* 0x000ff00000000800 */
[----:B------:R-:W0:Y:S01]  /*0010*/  S2UR UR4, SR_CTAID.X ;  /* 0x00000000000479c3 */ /* 0x000e220000002500 */
[----:B------:R-:W1:Y:S01]  /*0020*/  LDCU.64 UR6, c[0x0][0x380] ;  /* 0x00007000ff0677ac */ /* 0x000e620008000a00 */
[----:B------:R-:W2:Y:S01]  /*0030*/  LDCU.64 UR8, c[0x0][0x358] ;  /* 0x00006b00ff0877ac */ /* 0x000ea20008000a00 */
[----:B0-----:R-:W-:-:S04]  /*0040*/  UIMAD.WIDE.U32 UR4, UR4, 0x200, URZ ;  /* 0x00000200040478a5 */ /* 0x001fc8000f8e00ff */
[----:B-1----:R-:W-:-:S04]  /*0050*/  UIADD3 UR6, UP0, UPT, -UR4, UR6, URZ ;  /* 0x0000000604067290 */ /* 0x002fc8000ff1e1ff */
[----:B------:R-:W-:Y:S02]  /*0060*/  UIADD3.X UR7, UPT, UPT, ~UR5, UR7, URZ, UP0, !UPT ;  /* 0x0000000705077290 */ /* 0x000fe400087fe5ff */
[----:B------:R-:W-:-:S04]  /*0070*/  UISETP.GE.U32.AND UP0, UPT, UR6, 0x200, UPT ;  /* 0x000002000600788c */ /* 0x000fc8000bf06070 */
[----:B------:R-:W-:-:S09]  /*0080*/  UISETP.GE.U32.AND.EX UP0, UPT, UR7, URZ, UPT, UP0 ;  /* 0x000000ff0700728c */ /* 0x000fd2000bf06100 */
[----:B--2---:R-:W-:Y:S05]  /*0090*/  BRA.U !UP0, `(.L_x_0) ;  /* 0x0000000108287547 */ /* 0x004fea000b800000 */
[----:B------:R-:W0:Y:S01]  /*00a0*/  S2R R0, SR_TID.X ;  /* 0x0000000000007919 */ /* 0x000e220000002100 */
[----:B------:R-:W1:Y:S01]  /*00b0*/  LDCU.64 UR6, c[0x0][0x388] ;  /* 0x00007100ff0677ac */ /* 0x000e620008000a00 */
[----:B------:R-:W2:Y:S01]  /*00c0*/  LDC R5, c[0x0][0x390] ;  /* 0x0000e400ff057b82 */ /* 0x000ea20000000800 */
[----:B0-----:R-:W-:-:S05]  /*00d0*/  IADD3 R0, P0, PT, R0, UR4, RZ ;  /* 0x0000000400007c10 */ /* 0x001fca000ff1e0ff */
[----:B------:R-:W-:Y:S01]  /*00e0*/  IMAD.X R3, RZ, RZ, UR5, P0 ;  /* 0x00000005ff037e24 */ /* 0x000fe200080e06ff */
[----:B-1----:R-:W-:-:S04]  /*00f0*/  LEA R2, P0, R0, UR6, 0x2 ;  /* 0x0000000600027c11 */ /* 0x002fc8000f8010ff */
[----:B------:R-:W-:-:S05]  /*0100*/  LEA.HI.X R3, R0, UR7, R3, 0x2, P0 ;  /* 0x0000000700037c11 */ /* 0x000fca00080f1403 */
[----:B--2---:R-:W-:Y:S04]  /*0110*/  STG.E desc[UR8][R2.64], R5 ;  /* 0x0000000502007986 */ /* 0x004fe8000c101908 */
[----:B------:R-:W-:Y:S01]  /*0120*/  STG.E desc[UR8][R2.64+0x400], R5 ;  /* 0x0004000502007986 */ /* 0x000fe2000c101908 */
[----:B------:R-:W-:Y:S05]  /*0130*/  EXIT ;  /* 0x000000000000794d */ /* 0x000fea0003800000 */
.L_x_0:
[----:B------:R-:W0:Y:S01]  /*0140*/  S2R R0, SR_TID.X ;  /* 0x0000000000007919 */ /* 0x000e220000002100 */
[----:B------:R-:W-:Y:S01]  /*0150*/  IMAD.U32 R2, RZ, RZ, UR7 ;  /* 0x00000007ff027e24 */ /* 0x000fe2000f8e00ff */
[----:B------:R-:W1:Y:S01]  /*0160*/  LDCU.64 UR10, c[0x0][0x388] ;  /* 0x00007100ff0a77ac */ /* 0x000e620008000a00 */
[----:B------:R-:W-:Y:S01]  /*0170*/  IMAD.U32 R4, RZ, RZ, UR7 ;  /* 0x00000007ff047e24 */ /* 0x000fe2000f8e00ff */
[----:B0-----:R-:W-:-:S04]  /*0180*/  ISETP.LT.U32.AND P0, PT, R0, UR6, PT ;  /* 0x0000000600007c0c */ /* 0x001fc8000bf01070 */
[----:B------:R-:W-:Y:S01]  /*0190*/  ISETP.GT.U32.AND.EX P0, PT, R2, RZ, PT, P0 ;  /* 0x000000ff0200720c */ /* 0x000fe20003f04100 */
[C---:B------:R-:W-:Y:S01]  /*01a0*/  VIADD R2, R0.reuse, 0x100 ;  /* 0x0000010000027836 */ /* 0x040fe20000000000 */
[----:B------:R-:W-:-:S04]  /*01b0*/  IADD3 R0, P2, PT, R0, UR4, RZ ;  /* 0x0000000400007c10 */ /* 0x000fc8000ff5e0ff */
[----:B------:R-:W-:Y:S01]  /*01c0*/  ISETP.LT.U32.AND P1, PT, R2, UR6, PT ;  /* 0x0000000602007c0c */ /* 0x000fe2000bf21070 */
[----:B------:R-:W-:Y:S01]  /*01d0*/  IMAD.X R3, RZ, RZ, UR5, P2 ;  /* 0x00000005ff037e24 */ /* 0x000fe200090e06ff */
[----:B-1----:R-:W-:Y:S02]  /*01e0*/  LEA R2, P2, R0, UR10, 0x2 ;  /* 0x0000000a00027c11 */ /* 0x002fe4000f8410ff */
[----:B------:R-:W-:Y:S02]  /*01f0*/  ISETP.GT.U32.AND.EX P1, PT, R4, RZ, PT, P1 ;  /* 0x000000ff0400720c */ /* 0x000fe40003f24110 */
[----:B------:R-:W-:Y:S01]  /*0200*/  LEA.HI.X R3, R0, UR11, R3, 0x2, P2 ;  /* 0x0000000b00037c11 */ /* 0x000fe200090f1403 */
[----:B------:R-:W0:Y:S04]  /*0210*/  @P0 LDC R5, c[0x0][0x390] ;  /* 0x0000e400ff050b82 */ /* 0x000e280000000800 */
[----:B0-----:R0:W-:Y:S06]  /*0220*/  @P0 STG.E desc[UR8][R2.64], R5 ;  /* 0x0000000502000986 */ /* 0x0011ec000c101908 */
[----:B------:R-:W-:Y:S05]  /*0230*/  @!P1 EXIT ;  /* 0x000000000000994d */ /* 0x000fea0003800000 */
[----:B0-----:R-:W0:Y:S02]  /*0240*/  LDC R5, c[0x0][0x390] ;  /* 0x0000e400ff057b82 */ /* 0x001e240000000800 */
[----:B0-----:R-:W-:Y:S01]  /*0250*/  STG.E desc[UR8][R2.64+0x400], R5 ;  /* 0x0004000502007986 */ /* 0x001fe2000c101908 */
[----:B------:R-:W-:Y:S05]  /*0260*/  EXIT ;  /* 0x000000000000794d */ /* 0x000fea0003800000 */
.L_x_1:
[----:B------:R-:W-:-:S00]  /*0270*/  BRA `(.L_x_1) ;  /* 0xfffffffc00fc7947 */ /* 0x000fc0000383ffff */
[----:B------:R-:W-:-:S00]  /*0280*/  NOP ;  /* 0x0000000000007918 */ /* 0x000fc00000000000 */
[----:B------:R-:W-:-:S00]  /*0290*/  NOP ;  /* 0x0000000000007918 */ /* 0x000fc00000000000 */
[----:B------:R-:W-:-:S00]  /*02a0*/  NOP ;  /* 0x0000000000007918 */ /* 0x000fc00000000000 */
[----:B------:R-:W-:-:S00]  /*02b0*/  NOP ;  /* 0x0000000000007918 */ /* 0x000fc00000000000 */
[----:B------:R-:W-:-:S00]  /*02c0*/  NOP ;  /* 0x0000000000007918 */ /* 0x000fc00000000000 */
[----:B------:R-:W-:-:S00]  /*02d0*/  NOP ;  /* 0x0000000000007918 */ /* 0x000fc00000000000 */
[----:B------:R-:W-:-:S00]  /*02e0*/  NOP ;  /* 0x0000000000007918 */ /* 0x000fc00000000000 */
[----:B------:R-:W-:-:S00]  /*02f0*/  NOP ;  /* 0x0000000000007918 */ /* 0x000fc00000000000 */
.L_x_6:


//--------------------- .text._ZN3cub18CUB_300001_SM_10006detail11EmptyKernelIvEEvv --------------------------
	.section	.text._ZN3cub18CUB_300001_SM_10006detail11EmptyKernelIvEEvv,"ax",@progbits
	.align	128
        .global         _ZN3cub18CUB_300001_SM_10006detail11EmptyKernelIvEEvv
        .type           _ZN3cub18CUB_300001_SM_10006detail11EmptyKernelIvEEvv,@function
        .size           _ZN3cub18CUB_300001_SM_10006detail11EmptyKernelIvEEvv,(.L_x_7 - _ZN3cub18CUB_300001_SM_10006detail11EmptyKernelIvEEvv)
        .other          _ZN3cub18CUB_300001_SM_10006detail11EmptyKernelIvEEvv,@"STO_CUDA_ENTRY STV_DEFAULT"
_ZN3cub18CUB_300001_SM_10006detail11EmptyKernelIvEEvv:
.text._ZN3cub18CUB_300001_SM_10006detail11EmptyKernelIvEEvv:
[----:B------:R-:W-:Y:S01]  /*0000*/  LDC R1, c[0x0][0x37c] ;  /* 0x0000df00ff017b82 */ /* 0x000fe20000000800 */
[----:B------:R-:W-:Y:S05]  /*0010*/  EXIT ;  /* 0x000000000000794d */ /* 0x000fea0003800000 */
.L_x_2:
        /* <DEDUP_REMOVED lines=14> */
.L_x_7:


//--------------------- .text._Z7reduce0PiS_i     --------------------------
	.section	.text._Z7reduce0PiS_i,"ax",@progbits
	.align	128
        .global         _Z7reduce0PiS_i
        .type           _Z7reduce0PiS_i,@function
        .size           _Z7reduce0PiS_i,(.L_x_8 - _Z7reduce0PiS_i)
        .other          _Z7reduce0PiS_i,@"STO_CUDA_ENTRY STV_DEFAULT"
_Z7reduce0PiS_i:
.text._Z7reduce0PiS_i:
[----:B------:R-:W-:Y:S01]  /*0000*/  LDC R1, c[0x0][0x37c] ;  /* 0x0000df00ff017b82 */ /* 0x000fe20000000800 */
[----:B------:R-:W0:Y:S01]  /*0010*/  S2R R7, SR_TID.X ;  /* 0x0000000000077919 */ /* 0x000e220000002100 */
[----:B------:R-:W0:Y:S01]  /*0020*/  LDCU UR8, c[0x0][0x360] ;  /* 0x00006c00ff0877ac */ /* 0x000e220008000800 */
[----:B------:R-:W-:Y:S01]  /*0030*/  IMAD.MOV.U32 R9, RZ, RZ, RZ ;  /* 0x000000ffff097224 */ /* 0x000fe200078e00ff */
[----:B------:R-:W0:Y:S01]  /*0040*/  S2R R4, SR_CTAID.X ;  /* 0x0000000000047919 */ /* 0x000e220000002500 */
[----:B------:R-:W1:Y:S01]  /*0050*/  LDCU UR4, c[0x0][0x390] ;  /* 0x00007200ff0477ac */ /* 0x000e620008000800 */
[----:B------:R-:W2:Y:S01]  /*0060*/  LDCU.64 UR6, c[0x0][0x358] ;  /* 0x00006b00ff0677ac */ /* 0x000ea20008000a00 */
[----:B0-----:R-:W-:-:S05]  /*0070*/  IMAD R5, R4, UR8, R7 ;  /* 0x0000000804057c24 */ /* 0x001fca000f8e0207 */
[----:B-1----:R-:W-:-:S13]  /*0080*/  ISETP.GE.U32.AND P0, PT, R5, UR4, PT ;  /* 0x0000000405007c0c */ /* 0x002fda000bf06070 */
[----:B------:R-:W0:Y:S02]  /*0090*/  @!P0 LDC.64 R2, c[0x0][0x380] ;  /* 0x0000e000ff028b82 */ /* 0x000e240000000a00 */
[----:B0-----:R-:W-:-:S05]  /*00a0*/  @!P0 IMAD.WIDE.U32 R2, R5, 0x4, R2 ;  /* 0x0000000405028825 */ /* 0x001fca00078e0002 */
[----:B--2---:R-:W2:Y:S01]  /*00b0*/  @!P0 LDG.E R9, desc[UR6][R2.64] ;  /* 0x0000000602098981 */ /* 0x004ea2000c1e1900 */
[----:B------:R-:W0:Y:S01]  /*00c0*/  S2UR UR5, SR_CgaCtaId ;  /* 0x00000000000579c3 */ /* 0x000e220000008800 */
[----:B------:R-:W-:Y:S01]  /*00d0*/  UMOV UR4, 0x400 ;  /* 0x0000040000047882 */ /* 0x000fe20000000000 */
[----:B------:R-:W-:Y:S01]  /*00e0*/  UISETP.GE.U32.AND UP0, UPT, UR8, 0x2, UPT ;  /* 0x000000020800788c */ /* 0x000fe2000bf06070 */
[----:B------:R-:W-:Y:S01]  /*00f0*/  ISETP.NE.AND P0, PT, R7, RZ, PT ;  /* 0x000000ff0700720c */ /* 0x000fe20003f05270 */
[----:B0-----:R-:W-:-:S06]  /*0100*/  ULEA UR4, UR5, UR4, 0x18 ;  /* 0x0000000405047291 */ /* 0x001fcc000f8ec0ff */
[----:B------:R-:W-:-:S05]  /*0110*/  LEA R0, R7, UR4, 0x2 ;  /* 0x0000000407007c11 */ /* 0x000fca000f8e10ff */
[----:B--2---:R0:W-:Y:S01]  /*0120*/  STS [R0], R9 ;  /* 0x0000000900007388 */ /* 0x0041e20000000800 */
[----:B------:R-:W-:Y:S06]  /*0130*/  BAR.SYNC.DEFER_BLOCKING 0x0 ;  /* 0x0000000000007b1d */ /* 0x000fec0000010000 */
[----:B------:R-:W-:Y:S05]  /*0140*/  BRA.U !UP0, `(.L_x_3) ;  /* 0x0000000108347547 */ /* 0x000fea000b800000 */
[----:B------:R-:W-:-:S07]  /*0150*/  HFMA2 R3, -RZ, RZ, 0, 5.9604644775390625e-08 ;  /* 0x00000001ff037431 */ /* 0x000fce00000001ff */
.L_x_4:
[----:B------:R-:W-:-:S05]  /*0160*/  IMAD.SHL.U32 R6, R3, 0x2, RZ ;  /* 0x0000000203067824 */ /* 0x000fca00078e00ff */
[----:B------:R-:W-:-:S04]  /*0170*/  IADD3 R2, PT, PT, R6, -0x1, RZ ;  /* 0xffffffff06027810 */ /* 0x000fc80007ffe0ff */
[----:B------:R-:W-:-:S13]  /*0180*/  LOP3.LUT P1, RZ, R2, R7, RZ, 0xc0, !PT ;  /* 0x0000000702ff7212 */ /* 0x000fda000782c0ff */
[----:B------:R-:W-:Y:S02]  /*0190*/  @!P1 IMAD R2, R3, 0x4, R0 ;  /* 0x0000000403029824 */ /* 0x000fe400078e0200 */
[----:B------:R-:W-:Y:S04]  /*01a0*/  @!P1 LDS R3, [R0] ;  /* 0x0000000000039984 */ /* 0x000fe80000000800 */
[----:B------:R-:W1:Y:S02]  /*01b0*/  @!P1 LDS R2, [R2] ;  /* 0x0000000002029984 */ /* 0x000e640000000800 */
[----:B-1----:R-:W-:Y:S01]  /*01c0*/  @!P1 IADD3 R5, PT, PT, R2, R3, RZ ;  /* 0x0000000302059210 */ /* 0x002fe20007ffe0ff */
[----:B------:R-:W-:-:S04]  /*01d0*/  IMAD.MOV.U32 R3, RZ, RZ, R6 ;  /* 0x000000ffff037224 */ /* 0x000fc800078e0006 */
[----:B------:R1:W-:Y:S01]  /*01e0*/  @!P1 STS [R0], R5 ;  /* 0x0000000500009388 */ /* 0x0003e20000000800 */
[----:B------:R-:W-:Y:S01]  /*01f0*/  BAR.SYNC.DEFER_BLOCKING 0x0 ;  /* 0x0000000000007b1d */ /* 0x000fe20000010000 */
[----:B------:R-:W-:-:S13]  /*0200*/  ISETP.GE.U32.AND P1, PT, R6, UR8, PT ;  /* 0x0000000806007c0c */ /* 0x000fda000bf26070 */
[----:B-1----:R-:W-:Y:S05]  /*0210*/  @!P1 BRA `(.L_x_4) ;  /* 0xfffffffc00d09947 */ /* 0x002fea000383ffff */
.L_x_3:
[----:B------:R-:W-:Y:S05]  /*0220*/  @P0 EXIT ;  /* 0x000000000000094d */ /* 0x000fea0003800000 */
[----:B------:R-:W1:Y:S01]  /*0230*/  S2UR UR5, SR_CgaCtaId ;  /* 0x00000000000579c3 */ /* 0x000e620000008800 */
[----:B------:R-:W-:-:S07]  /*0240*/  UMOV UR4, 0x400 ;  /* 0x0000040000047882 */ /* 0x000fce0000000000 */
[----:B------:R-:W2:Y:S01]  /*0250*/  LDC.64 R2, c[0x0][0x388] ;  /* 0x0000e200ff027b82 */ /* 0x000ea20000000a00 */
[----:B-1----:R-:W-:Y:S01]  /*0260*/  ULEA UR4, UR5, UR4, 0x18 ;  /* 0x0000000405047291 */ /* 0x002fe2000f8ec0ff */
[----:B--2---:R-:W-:-:S08]  /*0270*/  IMAD.WIDE.U32 R2, R4, 0x4, R2 ;  /* 0x0000000404027825 */ /* 0x004fd000078e0002 */
[----:B------:R-:W1:Y:S04]  /*0280*/  LDS R5, [UR4] ;  /* 0x00000004ff057984 */ /* 0x000e680008000800 */
[----:B-1----:R-:W-:Y:S01]  /*0290*/  STG.E desc[UR6][R2.64], R5 ;  /* 0x0000000502007986 */ /* 0x002fe2000c101906 */
[----:B------:R-:W-:Y:S05]  /*02a0*/  EXIT ;  /* 0x000000000000794d */ /* 0x000fea0003800000 */
.L_x_5:
        /* <DEDUP_REMOVED lines=13> */
.L_x_8:


//--------------------- .nv.shared._ZN3cub18CUB_300001_SM_10006detail8for_each13static_kernelINS2_12policy_hub_t12policy_500_tEmN6thrust24THRUST_300001_SM_1000_NS8cuda_cub20__uninitialized_fill7functorINS7_10device_ptrIiEEiEEEEvT0_T1_ --------------------------
	.section	.nv.shared._ZN3cub18CUB_300001_SM_10006detail8for_each13static_kernelINS2_12policy_hub_t12policy_500_tEmN6thrust24THRUST_300001_SM_1000_NS8cuda_cub20__uninitialized_fill7functorINS7_10device_ptrIiEEiEEEEvT0_T1_,"aw",@nobits
	.sectionflags	@""
	.align	16
	.zero		1024


//--------------------- .nv.shared.reserved.0     --------------------------
	.section	.nv.shared.reserved.0,"aw",@nobits
	.weak		__nv_reservedSMEM_offset_0_alias
	.size		__nv_reservedSMEM_offset_0_alias, 0, 64
	.other		__nv_reservedSMEM_offset_0_alias,@"STO_CUDA_RESERVED_SHARED STV_DEFAULT"
__nv_reservedSMEM_offset_0_alias:
	.zero		0
	.zero		64


//--------------------- .nv.global                --------------------------
	.section	.nv.global,"aw",@nobits
.nv.global:
	.type		_ZN34_INTERNAL_ed5931a2_4_k_cu_932465c36thrust24THRUST_300001_SM_1000_NS12placeholders2_8E,@object
	.size		_ZN34_INTERNAL_ed5931a2_4_k_cu_932465c36thrust24THRUST_300001_SM_1000_NS12placeholders2_8E,(_ZN34_INTERNAL_ed5931a2_4_k_cu_932465c34cuda3std3__436_GLOBAL__N__ed5931a2_4_k_cu_932465c36ignoreE - _ZN34_INTERNAL_ed5931a2_4_k_cu_932465c36thrust24THRUST_300001_SM_1000_NS12placeholders2_8E)
_ZN34_INTERNAL_ed5931a2_4_k_cu_932465c36thrust24THRUST_300001_SM_1000_NS12placeholders2_8E:
	.zero		1
	.type		_ZN34_INTERNAL_ed5931a2_4_k_cu_932465c34cuda3std3__436_GLOBAL__N__ed5931a2_4_k_cu_932465c36ignoreE,@object
	.size		_ZN34_INTERNAL_ed5931a2_4_k_cu_932465c34cuda3std3__436_GLOBAL__N__ed5931a2_4_k_cu_932465c36ignoreE,(_ZN34_INTERNAL_ed5931a2_4_k_cu_932465c34cuda3std6ranges3__45__cpo4dataE - _ZN34_INTERNAL_ed5931a2_4_k_cu_932465c34cuda3std3__436_GLOBAL__N__ed5931a2_4_k_cu_932465c36ignoreE)
_ZN34_INTERNAL_ed5931a2_4_k_cu_932465c34cuda3std3__436_GLOBAL__N__ed5931a2_4_k_cu_932465c36ignoreE:
	.zero		1
	.type		_ZN34_INTERNAL_ed5931a2_4_k_cu_932465c34cuda3std6ranges3__45__cpo4dataE,@object
	.size		_ZN34_INTERNAL_ed5931a2_4_k_cu_932465c34cuda3std6ranges3__45__cpo4dataE,(_ZN34_INTERNAL_ed5931a2_4_k_cu_932465c36thrust24THRUST_300001_SM_1000_NS6system3cpp3parE - _ZN34_INTERNAL_ed5931a2_4_k_cu_932465c34cuda3std6ranges3__45__cpo4dataE)
_ZN34_INTERNAL_ed5931a2_4_k_cu_932465c34cuda3std6ranges3__45__cpo4dataE:
	.zero		1
	.type		_ZN34_INTERNAL_ed5931a2_4_k_cu_932465c36thrust24THRUST_300001_SM_1000_NS6system3cpp3parE,@object
	.size		_ZN34_INTERNAL_ed5931a2_4_k_cu_932465c36thrust24THRUST_300001_SM_1000_NS6system3cpp3parE,(_ZN34_INTERNAL_ed5931a2_4_k_cu_932465c34cuda3std3__45__cpo5beginE - _ZN34_INTERNAL_ed5931a2_4_k_cu_932465c36thrust24THRUST_300001_SM_1000_NS6system3cpp3parE)
_ZN34_INTERNAL_ed5931a2_4_k_cu_932465c36thrust24THRUST_300001_SM_1000_NS6system3cpp3parE:
	.zero		1
	.type		_ZN34_INTERNAL_ed5931a2_4_k_cu_932465c34cuda3std3__45__cpo5beginE,@object
	.size		_ZN34_INTERNAL_ed5931a2_4_k_cu_932465c34cuda3std3__45__cpo5beginE,(_ZN34_INTERNAL_ed5931a2_4_k_cu_932465c34cuda3std6ranges3__45__cpo5beginE - _ZN34_INTERNAL_ed5931a2_4_k_cu_932465c34cuda3std3__45__cpo5beginE)
_ZN34_INTERNAL_ed5931a2_4_k_cu_932465c34cuda3std3__45__cpo5beginE:
	.zero		1
	.type		_ZN34_INTERNAL_ed5931a2_4_k_cu_932465c34cuda3std6ranges3__45__cpo5beginE,@object
	.size		_ZN34_INTERNAL_ed5931a2_4_k_cu_932465c34cuda3std6ranges3__45__cpo5beginE,(_ZN34_INTERNAL_ed5931a2_4_k_cu_932465c36thrust24THRUST_300001_SM_1000_NS6deviceE - _ZN34_INTERNAL_ed5931a2_4_k_cu_932465c34cuda3std6ranges3__45__cpo5beginE)
_ZN34_INTERNAL_ed5931a2_4_k_cu_932465c34cuda3std6ranges3__45__cpo5beginE:
	.zero		1
	.type		_ZN34_INTERNAL_ed5931a2_4_k_cu_932465c36thrust24THRUST_300001_SM_1000_NS6deviceE,@object
	.size		_ZN34_INTERNAL_ed5931a2_4_k_cu_932465c36thrust24THRUST_300001_SM_1000_NS6deviceE,(_ZN34_INTERNAL_ed5931a2_4_k_cu_932465c34cuda3std3__47nulloptE - _ZN34_INTERNAL_ed5931a2_4_k_cu_932465c36thrust24THRUST_300001_SM_1000_NS6deviceE)
_ZN34_INTERNAL_ed5931a2_4_k_cu_932465c36thrust24THRUST_300001_SM_1000_NS6deviceE:
	.zero		1
	.type		_ZN34_INTERNAL_ed5931a2_4_k_cu_932465c34cuda3std3__47nulloptE,@object
	.size		_ZN34_INTERNAL_ed5931a2_4_k_cu_932465c34cuda3std3__47nulloptE,(_ZN34_INTERNAL_ed5931a2_4_k_cu_932465c34cuda3std6ranges3__45__cpo8distanceE - _ZN34_INTERNAL_ed5931a2_4_k_cu_932465c34cuda3std3__47nulloptE)
_ZN34_INTERNAL_ed5931a2_4_k_cu_932465c34cuda3std3__47nulloptE:
	.zero		1
	.type		_ZN34_INTERNAL_ed5931a2_4_k_cu_932465c34cuda3std6ranges3__45__cpo8distanceE,@object
	.size		_ZN34_INTERNAL_ed5931a2_4_k_cu_932465c34cuda3std6ranges3__45__cpo8distanceE,(_ZN34_INTERNAL_ed5931a2_4_k_cu_932465c36thrust24THRUST_300001_SM_1000_NS12placeholders2_4E - _ZN34_INTERNAL_ed5931a2_4_k_cu_932465c34cuda3std6ranges3__45__cpo8distanceE)
_ZN34_INTERNAL_ed5931a2_4_k_cu_932465c34cuda3std6ranges3__45__cpo8distanceE:
	.zero		1
	.type		_ZN34_INTERNAL_ed5931a2_4_k_cu_932465c36thrust24THRUST_300001_SM_1000_NS12placeholders2_4E,@object
	.size		_ZN34_INTERNAL_ed5931a2_4_k_cu_932465c36thrust24THRUST_300001_SM_1000_NS12placeholders2_4E,(_ZN34_INTERNAL_ed5931a2_4_k_cu_932465c34cuda3std3__45__cpo6rbeginE - _ZN34_INTERNAL_ed5931a2_4_k_cu_932465c36thrust24THRUST_300001_SM_1000_NS12placeholders2_4E)
_ZN34_INTERNAL_ed5931a2_4_k_cu_932465c36thrust24THRUST_300001_SM_1000_NS12placeholders2_4E:
	.zero		1
	.type		_ZN34_INTERNAL_ed5931a2_4_k_cu_932465c34cuda3std3__45__cpo6rbeginE,@object
	.size		_ZN34_INTERNAL_ed5931a2_4_k_cu_932465c34cuda3std3__45__cpo6rbeginE,(_ZN34_INTERNAL_ed5931a2_4_k_cu_932465c34cuda3std6ranges3__45__cpo7advanceE - _ZN34_INTERNAL_ed5931a2_4_k_cu_932465c34cuda3std3__45__cpo6rbeginE)
_ZN34_INTERNAL_ed5931a2_4_k_cu_932465c34cuda3std3__45__cpo6rbeginE:
	.zero		1
	.type		_ZN34_INTERNAL_ed5931a2_4_k_cu_932465c34cuda3std6ranges3__45__cpo7advanceE,@object
	.size		_ZN34_INTERNAL_ed5931a2_4_k_cu_932465c34cuda3std6ranges3__45__cpo7advanceE,(_ZN34_INTERNAL_ed5931a2_4_k_cu_932465c36thrust24THRUST_300001_SM_1000_NS12placeholders3_10E - _ZN34_INTERNAL_ed5931a2_4_k_cu_932465c34cuda3std6ranges3__45__cpo7advanceE)
_ZN34_INTERNAL_ed5931a2_4_k_cu_932465c34cuda3std6ranges3__45__cpo7advanceE:
	.zero		1
	.type		_ZN34_INTERNAL_ed5931a2_4_k_cu_932465c36thrust24THRUST_300001_SM_1000_NS12placeholders3_10E,@object
	.size		_ZN34_INTERNAL_ed5931a2_4_k_cu_932465c36thrust24THRUST_300001_SM_1000_NS12placeholders3_10E,(_ZN34_INTERNAL_ed5931a2_4_k_cu_932465c34cuda3std3__48in_placeE - _ZN34_INTERNAL_ed5931a2_4_k_cu_932465c36thrust24THRUST_300001_SM_1000_NS12placeholders3_10E)
_ZN34_INTERNAL_ed5931a2_4_k_cu_932465c36thrust24THRUST_300001_SM_1000_NS12placeholders3_10E:
	.zero		1
	.type		_ZN34_INTERNAL_ed5931a2_4_k_cu_932465c34cuda3std3__48in_placeE,@object
	.size		_ZN34_INTERNAL_ed5931a2_4_k_cu_932465c34cuda3std3__48in_placeE,(_ZN34_INTERNAL_ed5931a2_4_k_cu_932465c34cuda3std6ranges3__45__cpo4sizeE - _ZN34_INTERNAL_ed5931a2_4_k_cu_932465c34cuda3std3__48in_placeE)
_ZN34_INTERNAL_ed5931a2_4_k_cu_932465c34cuda3std3__48in_placeE:
	.zero		1
	.type		_ZN34_INTERNAL_ed5931a2_4_k_cu_932465c34cuda3std6ranges3__45__cpo4sizeE,@object
	.size		_ZN34_INTERNAL_ed5931a2_4_k_cu_932465c34cuda3std6ranges3__45__cpo4sizeE,(_ZN34_INTERNAL_ed5931a2_4_k_cu_932465c36thrust24THRUST_300001_SM_1000_NS12placeholders2_2E - _ZN34_INTERNAL_ed5931a2_4_k_cu_932465c34cuda3std6ranges3__45__cpo4sizeE)
_ZN34_INTERNAL_ed5931a2_4_k_cu_932465c34cuda3std6ranges3__45__cpo4sizeE:
	.zero		1
	.type		_ZN34_INTERNAL_ed5931a2_4_k_cu_932465c36thrust24THRUST_300001_SM_1000_NS12placeholders2_2E,@object
	.size		_ZN34_INTERNAL_ed5931a2_4_k_cu_932465c36thrust24THRUST_300001_SM_1000_NS12placeholders2_2E,(_ZN34_INTERNAL_ed5931a2_4_k_cu_932465c34cuda3std3__45__cpo6cbeginE - _ZN34_INTERNAL_ed5931a2_4_k_cu_932465c36thrust24THRUST_300001_SM_1000_NS12placeholders2_2E)
_ZN34_INTERNAL_ed5931a2_4_k_cu_932465c36thrust24THRUST_300001_SM_1000_NS12placeholders2_2E:
	.zero		1
	.type		_ZN34_INTERNAL_ed5931a2_4_k_cu_932465c34cuda3std3__45__cpo6cbeginE,@object
	.size		_ZN34_INTERNAL_ed5931a2_4_k_cu_932465c34cuda3std3__45__cpo6cbeginE,(_ZN34_INTERNAL_ed5931a2_4_k_cu_932465c34cuda3std6ranges3__45__cpo6cbeginE - _ZN34_INTERNAL_ed5931a2_4_k_cu_932465c34cuda3std3__45__cpo6cbeginE)
_ZN34_INTERNAL_ed5931a2_4_k_cu_932465c34cuda3std3__45__cpo6cbeginE:
	.zero		1
	.type		_ZN34_INTERNAL_ed5931a2_4_k_cu_932465c34cuda3std6ranges3__45__cpo6cbeginE,@object
	.size		_ZN34_INTERNAL_ed5931a2_4_k_cu_932465c34cuda3std6ranges3__45__cpo6cbeginE,(_ZN34_INTERNAL_ed5931a2_4_k_cu_932465c36thrust24THRUST_300001_SM_1000_NS12placeholders2_6E - _ZN34_INTERNAL_ed5931a2_4_k_cu_932465c34cuda3std6ranges3__45__cpo6cbeginE)
_ZN34_INTERNAL_ed5931a2_4_k_cu_932465c34cuda3std6ranges3__45__cpo6cbeginE:
	.zero		1
	.type		_ZN34_INTERNAL_ed5931a2_4_k_cu_932465c36thrust24THRUST_300001_SM_1000_NS12placeholders2_6E,@object
	.size		_ZN34_INTERNAL_ed5931a2_4_k_cu_932465c36thrust24THRUST_300001_SM_1000_NS12placeholders2_6E,(_ZN34_INTERNAL_ed5931a2_4_k_cu_932465c34cuda3std3__45__cpo7crbeginE - _ZN34_INTERNAL_ed5931a2_4_k_cu_932465c36thrust24THRUST_300001_SM_1000_NS12placeholders2_6E)
_ZN34_INTERNAL_ed5931a2_4_k_cu_932465c36thrust24THRUST_300001_SM_1000_NS12placeholders2_6E:
	.zero		1
	.type		_ZN34_INTERNAL_ed5931a2_4_k_cu_932465c34cuda3std3__45__cpo7crbeginE,@object
	.size		_ZN34_INTERNAL_ed5931a2_4_k_cu_932465c34cuda3std3__45__cpo7crbeginE,(_ZN34_INTERNAL_ed5931a2_4_k_cu_932465c34cuda3std6ranges3__45__cpo4nextE - _ZN34_INTERNAL_ed5931a2_4_k_cu_932465c34cuda3std3__45__cpo7crbeginE)
_ZN34_INTERNAL_ed5931a2_4_k_cu_932465c34cuda3std3__45__cpo7crbeginE:
	.zero		1
	.type		_ZN34_INTERNAL_ed5931a2_4_k_cu_932465c34cuda3std6ranges3__45__cpo4nextE,@object
	.size		_ZN34_INTERNAL_ed5931a2_4_k_cu_932465c34cuda3std6ranges3__45__cpo4nextE,(_ZN34_INTERNAL_ed5931a2_4_k_cu_932465c34cuda3std6ranges3__45__cpo4swapE - _ZN34_INTERNAL_ed5931a2_4_k_cu_932465c34cuda3std6ranges3__45__cpo4nextE)
_ZN34_INTERNAL_ed5931a2_4_k_cu_932465c34cuda3std6ranges3__45__cpo4nextE:
	.zero		1
	.type		_ZN34_INTERNAL_ed5931a2_4_k_cu_932465c34cuda3std6ranges3__45__cpo4swapE,@object
	.size		_ZN34_INTERNAL_ed5931a2_4_k_cu_932465c34cuda3std6ranges3__45__cpo4swapE,(_ZN34_INTERNAL_ed5931a2_4_k_cu_932465c36thrust24THRUST_300001_SM_1000_NS8cuda_cub10par_nosyncE - _ZN34_INTERNAL_ed5931a2_4_k_cu_932465c34cuda3std6ranges3__45__cpo4swapE)
_ZN34_INTERNAL_ed5931a2_4_k_cu_932465c34cuda3std6ranges3__45__cpo4swapE:
	.zero		1
	.type		_ZN34_INTERNAL_ed5931a2_4_k_cu_932465c36thrust24THRUST_300001_SM_1000_NS8cuda_cub10par_nosyncE,@object
	.size		_ZN34_INTERNAL_ed5931a2_4_k_cu_932465c36thrust24THRUST_300001_SM_1000_NS8cuda_cub10par_nosyncE,(_ZN34_INTERNAL_ed5931a2_4_k_cu_932465c36thrust24THRUST_300001_SM_1000_NS3seqE - _ZN34_INTERNAL_ed5931a2_4_k_cu_932465c36thrust24THRUST_300001_SM_1000_NS8cuda_cub10par_nosyncE)
_ZN34_INTERNAL_ed5931a2_4_k_cu_932465c36thrust24THRUST_300001_SM_1000_NS8cuda_cub10par_nosyncE:
	.zero		1
	.type		_ZN34_INTERNAL_ed5931a2_4_k_cu_932465c36thrust24THRUST_300001_SM_1000_NS3seqE,@object
	.size		_ZN34_INTERNAL_ed5931a2_4_k_cu_932465c36thrust24THRUST_300001_SM_1000_NS3seqE,(_ZN34_INTERNAL_ed5931a2_4_k_cu_932465c34cuda3std3__420unreachable_sentinelE - _ZN34_INTERNAL_ed5931a2_4_k_cu_932465c36thrust24THRUST_300001_SM_1000_NS3seqE)
_ZN34_INTERNAL_ed5931a2_4_k_cu_932465c36thrust24THRUST_300001_SM_1000_NS3seqE:
	.zero		1
	.type		_ZN34_INTERNAL_ed5931a2_4_k_cu_932465c34cuda3std3__420unreachable_sentinelE,@object
	.size		_ZN34_INTERNAL_ed5931a2_4_k_cu_932465c34cuda3std3__420unreachable_sentinelE,(_ZN34_INTERNAL_ed5931a2_4_k_cu_932465c34cuda3std6ranges3__45__cpo5ssizeE - _ZN34_INTERNAL_ed5931a2_4_k_cu_932465c34cuda3std3__420unreachable_sentinelE)
_ZN34_INTERNAL_ed5931a2_4_k_cu_932465c34cuda3std3__420unreachable_sentinelE:
	.zero		1
	.type		_ZN34_INTERNAL_ed5931a2_4_k_cu_932465c34cuda3std6ranges3__45__cpo5ssizeE,@object
	.size		_ZN34_INTERNAL_ed5931a2_4_k_cu_932465c34cuda3std6ranges3__45__cpo5ssizeE,(_ZN34_INTERNAL_ed5931a2_4_k_cu_932465c36thrust24THRUST_300001_SM_1000_NS12placeholders2_3E - _ZN34_INTERNAL_ed5931a2_4_k_cu_932465c34cuda3std6ranges3__45__cpo5ssizeE)
_ZN34_INTERNAL_ed5931a2_4_k_cu_932465c34cuda3std6ranges3__45__cpo5ssizeE:
	.zero		1
	.type		_ZN34_INTERNAL_ed5931a2_4_k_cu_932465c36thrust24THRUST_300001_SM_1000_NS12placeholders2_3E,@object
	.size		_ZN34_INTERNAL_ed5931a2_4_k_cu_932465c36thrust24THRUST_300001_SM_1000_NS12placeholders2_3E,(_ZN34_INTERNAL_ed5931a2_4_k_cu_932465c34cuda3std3__45__cpo4cendE - _ZN34_INTERNAL_ed5931a2_4_k_cu_932465c36thrust24THRUST_300001_SM_1000_NS12placeholders2_3E)
_ZN34_INTERNAL_ed5931a2_4_k_cu_932465c36thrust24THRUST_300001_SM_1000_NS12placeholders2_3E:
	.zero		1
	.type		_ZN34_INTERNAL_ed5931a2_4_k_cu_932465c34cuda3std3__45__cpo4cendE,@object
	.size		_ZN34_INTERNAL_ed5931a2_4_k_cu_932465c34cuda3std3__45__cpo4cendE,(_ZN34_INTERNAL_ed5931a2_4_k_cu_932465c34cuda3std6ranges3__45__cpo4cendE - _ZN34_INTERNAL_ed5931a2_4_k_cu_932465c34cuda3std3__45__cpo4cendE)
_ZN34_INTERNAL_ed5931a2_4_k_cu_932465c34cuda3std3__45__cpo4cendE:
	.zero		1
	.type		_ZN34_INTERNAL_ed5931a2_4_k_cu_932465c34cuda3std6ranges3__45__cpo4cendE,@object
	.size		_ZN34_INTERNAL_ed5931a2_4_k_cu_932465c34cuda3std6ranges3__45__cpo4cendE,(_ZN34_INTERNAL_ed5931a2_4_k_cu_932465c36thrust24THRUST_300001_SM_1000_NS12placeholders2_7E - _ZN34_INTERNAL_ed5931a2_4_k_cu_932465c34cuda3std6ranges3__45__cpo4cendE)
_ZN34_INTERNAL_ed5931a2_4_k_cu_932465c34cuda3std6ranges3__45__cpo4cendE:
	.zero		1
	.type		_ZN34_INTERNAL_ed5931a2_4_k_cu_932465c36thrust24THRUST_300001_SM_1000_NS12placeholders2_7E,@object
	.size		_ZN34_INTERNAL_ed5931a2_4_k_cu_932465c36thrust24THRUST_300001_SM_1000_NS12placeholders2_7E,(_ZN34_INTERNAL_ed5931a2_4_k_cu_932465c34cuda3std3__45__cpo5crendE - _ZN34_INTERNAL_ed5931a2_4_k_cu_932465c36thrust24THRUST_300001_SM_1000_NS12placeholders2_7E)
_ZN34_INTERNAL_ed5931a2_4_k_cu_932465c36thrust24THRUST_300001_SM_1000_NS12placeholders2_7E:
	.zero		1
	.type		_ZN34_INTERNAL_ed5931a2_4_k_cu_932465c34cuda3std3__45__cpo5crendE,@object
	.size		_ZN34_INTERNAL_ed5931a2_4_k_cu_932465c34cuda3std3__45__cpo5crendE,(_ZN34_INTERNAL_ed5931a2_4_k_cu_932465c34cuda3std6ranges3__45__cpo4prevE - _ZN34_INTERNAL_ed5931a2_4_k_cu_932465c34cuda3std3__45__cpo5crendE)
_ZN34_INTERNAL_ed5931a2_4_k_cu_932465c34cuda3std3__45__cpo5crendE:
	.zero		1
	.type		_ZN34_INTERNAL_ed5931a2_4_k_cu_932465c34cuda3std6ranges3__45__cpo4prevE,@object
	.size		_ZN34_INTERNAL_ed5931a2_4_k_cu_932465c34cuda3std6ranges3__45__cpo4prevE,(_ZN34_INTERNAL_ed5931a2_4_k_cu_932465c34cuda3std6ranges3__45__cpo9iter_moveE - _ZN34_INTERNAL_ed5931a2_4_k_cu_932465c34cuda3std6ranges3__45__cpo4prevE)
_ZN34_INTERNAL_ed5931a2_4_k_cu_932465c34cuda3std6ranges3__45__cpo4prevE:
	.zero		1
	.type		_ZN34_INTERNAL_ed5931a2_4_k_cu_932465c34cuda3std6ranges3__45__cpo9iter_moveE,@object
	.size		_ZN34_INTERNAL_ed5931a2_4_k_cu_932465c34cuda3std6ranges3__45__cpo9iter_moveE,(_ZN34_INTERNAL_ed5931a2_4_k_cu_932465c36thrust24THRUST_300001_SM_1000_NS6system6detail10sequential3seqE - _ZN34_INTERNAL_ed5931a2_4_k_cu_932465c34cuda3std6ranges3__45__cpo9iter_moveE)
_ZN34_INTERNAL_ed5931a2_4_k_cu_932465c34cuda3std6ranges3__45__cpo9iter_moveE:
	.zero		1
	.type		_ZN34_INTERNAL_ed5931a2_4_k_cu_932465c36thrust24THRUST_300001_SM_1000_NS6system6detail10sequential3seqE,@object
	.size		_ZN34_INTERNAL_ed5931a2_4_k_cu_932465c36thrust24THRUST_300001_SM_1000_NS6system6detail10sequential3seqE,(_ZN34_INTERNAL_ed5931a2_4_k_cu_932465c36thrust24THRUST_300001_SM_1000_NS12placeholders2_9E - _ZN34_INTERNAL_ed5931a2_4_k_cu_932465c36thrust24THRUST_300001_SM_1000_NS6system6detail10sequential3seqE)
_ZN34_INTERNAL_ed5931a2_4_k_cu_932465c36thrust24THRUST_300001_SM_1000_NS6system6detail10sequential3seqE:
	.zero		1
	.type		_ZN34_INTERNAL_ed5931a2_4_k_cu_932465c36thrust24THRUST_300001_SM_1000_NS12placeholders2_9E,@object
	.size		_ZN34_INTERNAL_ed5931a2_4_k_cu_932465c36thrust24THRUST_300001_SM_1000_NS12placeholders2_9E,(_ZN34_INTERNAL_ed5931a2_4_k_cu_932465c34cuda3std3__419piecewise_constructE - _ZN34_INTERNAL_ed5931a2_4_k_cu_932465c36thrust24THRUST_300001_SM_1000_NS12placeholders2_9E)
_ZN34_INTERNAL_ed5931a2_4_k_cu_932465c36thrust24THRUST_300001_SM_1000_NS12placeholders2_9E:
	.zero		1
	.type		_ZN34_INTERNAL_ed5931a2_4_k_cu_932465c34cuda3std3__419piecewise_constructE,@object
	.size		_ZN34_INTERNAL_ed5931a2_4_k_cu_932465c34cuda3std3__419piecewise_constructE,(_ZN34_INTERNAL_ed5931a2_4_k_cu_932465c34cuda3std6ranges3__45__cpo5cdataE - _ZN34_INTERNAL_ed5931a2_4_k_cu_932465c34cuda3std3__419piecewise_constructE)
_ZN34_INTERNAL_ed5931a2_4_k_cu_932465c34cuda3std3__419piecewise_constructE:
	.zero		1
	.type		_ZN34_INTERNAL_ed5931a2_4_k_cu_932465c34cuda3std6ranges3__45__cpo5cdataE,@object
	.size		_ZN34_INTERNAL_ed5931a2_4_k_cu_932465c34cuda3std6ranges3__45__cpo5cdataE,(_ZN34_INTERNAL_ed5931a2_4_k_cu_932465c36thrust24THRUST_300001_SM_1000_NS12placeholders2_1E - _ZN34_INTERNAL_ed5931a2_4_k_cu_932465c34cuda3std6ranges3__45__cpo5cdataE)
_ZN34_INTERNAL_ed5931a2_4_k_cu_932465c34cuda3std6ranges3__45__cpo5cdataE:
	.zero		1
	.type		_ZN34_INTERNAL_ed5931a2_4_k_cu_932465c36thrust24THRUST_300001_SM_1000_NS12placeholders2_1E,@object
	.size		_ZN34_INTERNAL_ed5931a2_4_k_cu_932465c36thrust24THRUST_300001_SM_1000_NS12placeholders2_1E,(_ZN34_INTERNAL_ed5931a2_4_k_cu_932465c34cuda3std3__45__cpo3endE - _ZN34_INTERNAL_ed5931a2_4_k_cu_932465c36thrust24THRUST_300001_SM_1000_NS12placeholders2_1E)
_ZN34_INTERNAL_ed5931a2_4_k_cu_932465c36thrust24THRUST_300001_SM_1000_NS12placeholders2_1E:
	.zero		1
	.type		_ZN34_INTERNAL_ed5931a2_4_k_cu_932465c34cuda3std3__45__cpo3endE,@object
	.size		_ZN34_INTERNAL_ed5931a2_4_k_cu_932465c34cuda3std3__45__cpo3endE,(_ZN34_INTERNAL_ed5931a2_4_k_cu_932465c34cuda3std6ranges3__45__cpo3endE - _ZN34_INTERNAL_ed5931a2_4_k_cu_932465c34cuda3std3__45__cpo3endE)
_ZN34_INTERNAL_ed5931a2_4_k_cu_932465c34cuda3std3__45__cpo3endE:
	.zero		1
	.type		_ZN34_INTERNAL_ed5931a2_4_k_cu_932465c34cuda3std6ranges3__45__cpo3endE,@object
	.size		_ZN34_INTERNAL_ed5931a2_4_k_cu_932465c34cuda3std6ranges3__45__cpo3endE,(_ZN34_INTERNAL_ed5931a2_4_k_cu_932465c36thrust24THRUST_300001_SM_1000_NS12placeholders2_5E - _ZN34_INTERNAL_ed5931a2_4_k_cu_932465c34cuda3std6ranges3__45__cpo3endE)
_ZN34_INTERNAL_ed5931a2_4_k_cu_932465c34cuda3std6ranges3__45__cpo3endE:
	.zero		1
	.type		_ZN34_INTERNAL_ed5931a2_4_k_cu_932465c36thrust24THRUST_300001_SM_1000_NS12placeholders2_5E,@object
	.size		_ZN34_INTERNAL_ed5931a2_4_k_cu_932465c36thrust24THRUST_300001_SM_1000_NS12placeholders2_5E,(_ZN34_INTERNAL_ed5931a2_4_k_cu_932465c34cuda3std3__45__cpo4rendE - _ZN34_INTERNAL_ed5931a2_4_k_cu_932465c36thrust24THRUST_300001_SM_1000_NS12placeholders2_5E)
_ZN34_INTERNAL_ed5931a2_4_k_cu_932465c36thrust24THRUST_300001_SM_1000_NS12placeholders2_5E:
	.zero		1
	.type		_ZN34_INTERNAL_ed5931a2_4_k_cu_932465c34cuda3std3__45__cpo4rendE,@object
	.size		_ZN34_INTERNAL_ed5931a2_4_k_cu_932465c34cuda3std3__45__cpo4rendE,(_ZN34_INTERNAL_ed5931a2_4_k_cu_932465c34cuda3std6ranges3__45__cpo9iter_swapE - _ZN34_INTERNAL_ed5931a2_4_k_cu_932465c34cuda3std3__45__cpo4rendE)
_ZN34_INTERNAL_ed5931a2_4_k_cu_932465c34cuda3std3__45__cpo4rendE:
	.zero		1
	.type		_ZN34_INTERNAL_ed5931a2_4_k_cu_932465c34cuda3std6ranges3__45__cpo9iter_swapE,@object
	.size		_ZN34_INTERNAL_ed5931a2_4_k_cu_932465c34cuda3std6ranges3__45__cpo9iter_swapE,(_ZN34_INTERNAL_ed5931a2_4_k_cu_932465c34cuda3std3__48unexpectE - _ZN34_INTERNAL_ed5931a2_4_k_cu_932465c34cuda3std6ranges3__45__cpo9iter_swapE)
_ZN34_INTERNAL_ed5931a2_4_k_cu_932465c34cuda3std6ranges3__45__cpo9iter_swapE:
	.zero		1
	.type		_ZN34_INTERNAL_ed5931a2_4_k_cu_932465c34cuda3std3__48unexpectE,@object
	.size		_ZN34_INTERNAL_ed5931a2_4_k_cu_932465c34cuda3std3__48unexpectE,(_ZN34_INTERNAL_ed5931a2_4_k_cu_932465c36thrust24THRUST_300001_SM_1000_NS8cuda_cub3parE - _ZN34_INTERNAL_ed5931a2_4_k_cu_932465c34cuda3std3__48unexpectE)
_ZN34_INTERNAL_ed5931a2_4_k_cu_932465c34cuda3std3__48unexpectE:
	.zero		1
	.type		_ZN34_INTERNAL_ed5931a2_4_k_cu_932465c36thrust24THRUST_300001_SM_1000_NS8cuda_cub3parE,@object
	.size		_ZN34_INTERNAL_ed5931a2_4_k_cu_932465c36thrust24THRUST_300001_SM_1000_NS8cuda_cub3parE,(.L_29 - _ZN34_INTERNAL_ed5931a2_4_k_cu_932465c36thrust24THRUST_300001_SM_1000_NS8cuda_cub3parE)
_ZN34_INTERNAL_ed5931a2_4_k_cu_932465c36thrust24THRUST_300001_SM_1000_NS8cuda_cub3parE:
	.zero		1
.L_29:


//--------------------- .nv.shared._ZN3cub18CUB_300001_SM_10006detail11EmptyKernelIvEEvv --------------------------
	.section	.nv.shared._ZN3cub18CUB_300001_SM_10006detail11EmptyKernelIvEEvv,"aw",@nobits
	.sectionflags	@""
	.align	16
	.zero		1024


//--------------------- .nv.shared._Z7reduce0PiS_i --------------------------
	.section	.nv.shared._Z7reduce0PiS_i,"aw",@nobits
	.sectionflags	@""
	.align	16
	.zero		1024


//--------------------- .nv.constant0._ZN3cub18CUB_300001_SM_10006detail8for_each13static_kernelINS2_12policy_hub_t12policy_500_tEmN6thrust24THRUST_300001_SM_1000_NS8cuda_cub20__uninitialized_fill7functorINS7_10device_ptrIiEEiEEEEvT0_T1_ --------------------------
	.section	.nv.constant0._ZN3cub18CUB_300001_SM_10006detail8for_each13static_kernelINS2_12policy_hub_t12policy_500_tEmN6thrust24THRUST_300001_SM_1000_NS8cuda_cub20__uninitialized_fill7functorINS7_10device_ptrIiEEiEEEEvT0_T1_,"a",@progbits
	.sectionflags	@""
	.align	4
.nv.constant0._ZN3cub18CUB_300001_SM_10006detail8for_each13static_kernelINS2_12policy_hub_t12policy_500_tEmN6thrust24THRUST_300001_SM_1000_NS8cuda_cub20__uninitialized_fill7functorINS7_10device_ptrIiEEiEEEEvT0_T1_:
	.zero		920


//--------------------- .nv.constant0._ZN3cub18CUB_300001_SM_10006detail11EmptyKernelIvEEvv --------------------------
	.section	.nv.constant0._ZN3cub18CUB_300001_SM_10006detail11EmptyKernelIvEEvv,"a",@progbits
	.sectionflags	@""
	.align	4
.nv.constant0._ZN3cub18CUB_300001_SM_10006detail11EmptyKernelIvEEvv:
	.zero		896


//--------------------- .nv.constant0._Z7reduce0PiS_i --------------------------
	.section	.nv.constant0._Z7reduce0PiS_i,"a",@progbits
	.sectionflags	@""
	.align	4
.nv.constant0._Z7reduce0PiS_i:
	.zero		916


//--------------------- SYMBOLS --------------------------

	.type		.nv.reservedSmem.offset0,@object
	.size		.nv.reservedSmem.offset0,0x4
	.type		.nv.reservedSmem.cap,@object
	.size		.nv.reservedSmem.cap,0x4
